//
// Generated by NVIDIA NVVM Compiler
//
// Compiler Build ID: CL-36424714
// Cuda compilation tools, release 13.0, V13.0.88
// Based on NVVM 20.0.0
//

.version 9.0
.target sm_100
.address_size 64

	// .globl	_Z6whoamiv
.extern .func  (.param .b32 func_retval0) vprintf
(
	.param .b64 vprintf_param_0,
	.param .b64 vprintf_param_1
)
;
.global .align 1 .b8 $str[71] = {37, 48, 52, 100, 32, 124, 32, 66, 108, 111, 99, 107, 40, 37, 100, 32, 37, 100, 32, 37, 100, 41, 32, 61, 32, 37, 51, 100, 32, 124, 32, 76, 97, 110, 101, 40, 37, 50, 100, 41, 61, 37, 50, 100, 32, 124, 32, 84, 104, 114, 101, 97, 100, 40, 37, 100, 32, 37, 100, 32, 37, 100, 41, 32, 61, 32, 37, 51, 100, 10};

.visible .entry _Z6whoamiv()
{
	.local .align 8 .b8 	__local_depot0[48];
	.reg .b64 	%SP;
	.reg .b64 	%SPL;
	.reg .b32 	%r<23>;
	.reg .b64 	%rd<5>;

	mov.u64 	%SPL, __local_depot0;
	cvta.local.u64 	%SP, %SPL;
	add.u64 	%rd1, %SP, 0;
	add.u64 	%rd2, %SPL, 0;
	mov.u32 	%r2, %ctaid.x;
	mov.u32 	%r3, %ctaid.y;
	mov.u32 	%r4, %nctaid.x;
	mov.u32 	%r5, %ctaid.z;
	mov.u32 	%r6, %nctaid.y;
	mad.lo.s32 	%r7, %r6, %r5, %r3;
	mad.lo.s32 	%r8, %r7, %r4, %r2;
	mov.u32 	%r9, %ntid.x;
	mov.u32 	%r10, %ntid.y;
	mov.u32 	%r11, %ntid.z;
	mul.lo.s32 	%r12, %r10, %r9;
	mul.lo.s32 	%r13, %r12, %r11;
	mov.u32 	%r14, %tid.x;
	mov.u32 	%r15, %tid.y;
	mov.u32 	%r16, %tid.z;
	mad.lo.s32 	%r17, %r10, %r16, %r15;
	mad.lo.s32 	%r18, %r17, %r9, %r14;
	and.b32  	%r19, %r18, 31;
	mad.lo.s32 	%r20, %r13, %r8, %r18;
	// begin inline asm
	mov.u32 %r1, %laneid;
	// end inline asm
	st.local.v2.u32 	[%rd2], {%r20, %r2};
	st.local.v2.u32 	[%rd2+8], {%r3, %r5};
	st.local.v2.u32 	[%rd2+16], {%r8, %r19};
	st.local.v2.u32 	[%rd2+24], {%r1, %r14};
	st.local.v2.u32 	[%rd2+32], {%r15, %r16};
	st.local.u32 	[%rd2+40], %r18;
	mov.u64 	%rd3, $str;
	cvta.global.u64 	%rd4, %rd3;
	{ // callseq 0, 0
	.param .b64 param0;
	st.param.b64 	[param0], %rd4;
	.param .b64 param1;
	st.param.b64 	[param1], %rd1;
	.param .b32 retval0;
	call.uni (retval0), 
	vprintf, 
	(
	param0, 
	param1
	);
	ld.param.b32 	%r21, [retval0];
	} // callseq 0
	ret;

}


// ===== COMPILED SASS (sm_100) =====

	.target	sm_100

	.elftype	@"ET_EXEC"


//--------------------- .note.nv.tkinfo           --------------------------
	.section	.note.nv.tkinfo,"",@"SHT_NOTE"
	.sectionflags	@"SHF_NOTE_NV_TKINFO"
	.tkinfo
        /*0018*/ 	.word	0x00000002
        /*0030*/ 	.string	""
        /*0030*/ 	.string	"ptxas"
        /*0030*/ 	.string	"Cuda compilation tools, release 13.0, V13.0.88"
        /*0030*/ 	.string	"Build cuda_13.0.r13.0/compiler.36424714_0"
        /*0030*/ 	.string	"-arch sm_100 -m 64 "



//--------------------- .note.nv.cuinfo           --------------------------
	.section	.note.nv.cuinfo,"",@"SHT_NOTE"
	.sectionflags	@"SHF_NOTE_NV_CUINFO"
        /*0018*/ 	.short	0x0002
        /*001a*/ 	.short	0x0064
        /*001c*/ 	.short	0x0082
	.zero		2


//--------------------- .nv.info                  --------------------------
	.section	.nv.info,"",@"SHT_CUDA_INFO"
	.align	4


	//----- nvinfo : EIATTR_REGCOUNT
	.align		4
        /*0000*/ 	.byte	0x04, 0x2f
        /*0002*/ 	.short	(.L_2 - .L_1)
	.align		4
.L_1:
        /*0004*/ 	.word	index@(_Z6whoamiv)
        /*0008*/ 	.word	0x00000018


	//----- nvinfo : EIATTR_FRAME_SIZE
	.align		4
.L_2:
        /*000c*/ 	.byte	0x04, 0x11
        /*000e*/ 	.short	(.L_4 - .L_3)
	.align		4
.L_3:
        /*0010*/ 	.word	index@(_Z6whoamiv)
        /*0014*/ 	.word	0x00000030


	//----- nvinfo : EIATTR_MIN_STACK_SIZE
	.align		4
.L_4:
        /*0018*/ 	.byte	0x04, 0x12
        /*001a*/ 	.short	(.L_6 - .L_5)
	.align		4
.L_5:
        /*001c*/ 	.word	index@(_Z6whoamiv)
        /*0020*/ 	.word	0x00000030
.L_6:


//--------------------- .nv.compat                --------------------------
	.section	.nv.compat,"",@"SHT_CUDA_COMPAT_INFO"
	.align	4
        /*0000*/ 	.byte	0x02, 0x09, 0x00, 0x00, 0x02, 0x02, 0x01, 0x00, 0x02, 0x05, 0x05, 0x00, 0x03, 0x07, 0x01, 0x01
        /*0010*/ 	.byte	0x02, 0x03, 0x00, 0x00, 0x02, 0x06, 0x01, 0x00, 0x04, 0x0b, 0x08, 0x00, 0x09, 0x00, 0x00, 0x00
        /*0020*/ 	.byte	0x00, 0x00, 0x00, 0x00


//--------------------- .nv.info._Z6whoamiv       --------------------------
	.section	.nv.info._Z6whoamiv,"",@"SHT_CUDA_INFO"
	.sectionflags	@""
	.align	4


	//----- nvinfo : EIATTR_CUDA_API_VERSION
	.align		4
        /*0000*/ 	.byte	0x04, 0x37
        /*0002*/ 	.short	(.L_8 - .L_7)
.L_7:
        /*0004*/ 	.word	0x00000082


	//----- nvinfo : EIATTR_SPARSE_MMA_MASK
	.align		4
.L_8:
        /*0008*/ 	.byte	0x03, 0x50
        /*000a*/ 	.short	0x0000


	//----- nvinfo : EIATTR_MAXREG_COUNT
	.align		4
        /*000c*/ 	.byte	0x03, 0x1b
        /*000e*/ 	.short	0x00ff


	//----- nvinfo : EIATTR_EXTERNS
	.align		4
        /*0010*/ 	.byte	0x04, 0x0f
        /*0012*/ 	.short	(.L_10 - .L_9)


	//   ....[0]....
	.align		4
.L_9:
        /*0014*/ 	.word	index@(vprintf)


	//----- nvinfo : EIATTR_MERCURY_ISA_VERSION
	.align		4
.L_10:
        /*0018*/ 	.byte	0x03, 0x5f
        /*001a*/ 	.short	0x0101


	//----- nvinfo : EIATTR_VRC_CTA_INIT_COUNT
	.align		4
        /*001c*/ 	.byte	0x02, 0x4a
	.zero		1
	.zero		1


	//----- nvinfo : EIATTR_SYSCALL_OFFSETS
	.align		4
        /*0020*/ 	.byte	0x04, 0x46
        /*0022*/ 	.short	(.L_12 - .L_11)


	//   ....[0]....
.L_11:
        /*0024*/ 	.word	0x00000260


	//----- nvinfo : EIATTR_EXIT_INSTR_OFFSETS
	.align		4
.L_12:
        /*0028*/ 	.byte	0x04, 0x1c
        /*002a*/ 	.short	(.L_14 - .L_13)


	//   ....[0]....
.L_13:
        /*002c*/ 	.word	0x00000270


	//----- nvinfo : EIATTR_SW_WAR
	.align		4
.L_14:
        /*0030*/ 	.byte	0x04, 0x36
        /*0032*/ 	.short	(.L_16 - .L_15)
.L_15:
        /*0034*/ 	.word	0x00000008
.L_16:


//--------------------- .nv.callgraph             --------------------------
	.section	.nv.callgraph,"",@"SHT_CUDA_CALLGRAPH"
	.align	4
	.sectionentsize	8
	.align		4
        /*0000*/ 	.word	0x00000000
	.align		4
        /*0004*/ 	.word	0xffffffff
	.align		4
        /*0008*/ 	.word	index@(_Z6whoamiv)
	.align		4
        /*000c*/ 	.word	index@(vprintf)
	.align		4
        /*0010*/ 	.word	0x00000000
	.align		4
        /*0014*/ 	.word	0xfffffffe
	.align		4
        /*0018*/ 	.word	0x00000000
	.align		4
        /*001c*/ 	.word	0xfffffffd
	.align		4
        /*0020*/ 	.word	0x00000000
	.align		4
        /*0024*/ 	.word	0xfffffffc


//--------------------- .nv.constant4             --------------------------
	.section	.nv.constant4,"a",@progbits
	.align	8
	.align		8
.nv.constant4:
        /*0000*/ 	.dword	vprintf
	.align		8
        /*0008*/ 	.dword	$str


//--------------------- .text._Z6whoamiv          --------------------------
	.section	.text._Z6whoamiv,"ax",@progbits
	.align	128
        .global         _Z6whoamiv
        .type           _Z6whoamiv,@function
        .size           _Z6whoamiv,(.L_x_2 - _Z6whoamiv)
        .other          _Z6whoamiv,@"STO_CUDA_ENTRY STV_DEFAULT"
_Z6whoamiv:
.text._Z6whoamiv:
[----:B------:R-:W0:Y:S01]  /*0000*/  LDC R1, c[0x0][0x37c] ;  /* 0x0000df00ff017b82 */ /* 0x000e220000000800 */
[----:B------:R-:W1:Y:S01]  /*0010*/  S2R R6, SR_TID.Y ;  /* 0x0000000000067919 */ /* 0x000e620000002200 */
[----:B------:R-:W2:Y:S01]  /*0020*/  LDCU UR6, c[0x0][0x2fc] ;  /* 0x00005f80ff0677ac */ /* 0x000ea20008000800 */
[----:B------:R-:W-:Y:S01]  /*0030*/  MOV R10, 0x0 ;  /* 0x00000000000a7802 */ /* 0x000fe20000000f00 */
[----:B------:R-:W1:Y:S01]  /*0040*/  S2R R7, SR_TID.Z ;  /* 0x0000000000077919 */ /* 0x000e620000002300 */
[----:B------:R-:W3:Y:S01]  /*0050*/  LDCU UR7, c[0x0][0x370] ;  /* 0x00006e00ff0777ac */ /* 0x000ee20008000800 */
[----:B0-----:R-:W-:Y:S01]  /*0060*/  IADD3 R1, PT, PT, R1, -0x30, RZ ;  /* 0xffffffd001017810 */ /* 0x001fe20007ffe0ff */
[----:B------:R-:W0:Y:S01]  /*0070*/  S2R R4, SR_CTAID.Y ;  /* 0x0000000000047919 */ /* 0x000e220000002600 */
[----:B------:R-:W0:Y:S01]  /*0080*/  LDCU UR8, c[0x0][0x374] ;  /* 0x00006e80ff0877ac */ /* 0x000e220008000800 */
[----:B------:R-:W4:Y:S01]  /*0090*/  LDC.64 R10, c[0x4][R10] ;  /* 0x010000000a0a7b82 */ /* 0x000f220000000a00 */
[----:B------:R-:W0:Y:S01]  /*00a0*/  S2R R5, SR_CTAID.Z ;  /* 0x0000000000057919 */ /* 0x000e220000002700 */
[----:B------:R-:W5:Y:S01]  /*00b0*/  LDCU UR9, c[0x0][0x360] ;  /* 0x00006c00ff0977ac */ /* 0x000f620008000800 */
[----:B------:R-:W2:Y:S01]  /*00c0*/  S2R R13, SR_TID.X ;  /* 0x00000000000d7919 */ /* 0x000ea20000002100 */
[----:B------:R-:W5:Y:S01]  /*00d0*/  LDCU UR10, c[0x0][0x364] ;  /* 0x00006c80ff0a77ac */ /* 0x000f620008000800 */
[----:B------:R-:W3:Y:S01]  /*00e0*/  S2R R9, SR_CTAID.X ;  /* 0x0000000000097919 */ /* 0x000ee20000002500 */
[----:B------:R-:W1:Y:S01]  /*00f0*/  LDCU UR5, c[0x0][0x368] ;  /* 0x00006d00ff0577ac */ /* 0x000e620008000800 */
[----:B------:R-:W3:Y:S01]  /*0100*/  S2R R12, SR_LANEID ;  /* 0x00000000000c7919 */ /* 0x000ee20000000000 */
[----:B-----5:R-:W-:-:S02]  /*0110*/  UIMAD UR4, UR9, UR10, URZ ;  /* 0x0000000a090472a4 */ /* 0x020fc4000f8e02ff */
[----:B-1----:R-:W-:Y:S01]  /*0120*/  IMAD R0, R7, UR10, R6 ;  /* 0x0000000a07007c24 */ /* 0x002fe2000f8e0206 */
[----:B------:R1:W-:Y:S01]  /*0130*/  STL.64 [R1+0x20], R6 ;  /* 0x0000200601007387 */ /* 0x0003e20000100a00 */
[----:B------:R-:W-:Y:S01]  /*0140*/  UIMAD UR4, UR4, UR5, URZ ;  /* 0x00000005040472a4 */ /* 0x000fe2000f8e02ff */
[----:B------:R-:W1:Y:S01]  /*0150*/  LDCU UR5, c[0x0][0x2f8] ;  /* 0x00005f00ff0577ac */ /* 0x000e620008000800 */
[----:B0-----:R-:W-:Y:S01]  /*0160*/  IMAD R2, R5, UR8, R4 ;  /* 0x0000000805027c24 */ /* 0x001fe2000f8e0204 */
[----:B------:R0:W-:Y:S01]  /*0170*/  STL.64 [R1+0x8], R4 ;  /* 0x0000080401007387 */ /* 0x0001e20000100a00 */
[----:B--2---:R-:W-:Y:S01]  /*0180*/  IMAD R0, R0, UR9, R13 ;  /* 0x0000000900007c24 */ /* 0x004fe2000f8e020d */
[----:B------:R-:W0:Y:S01]  /*0190*/  LDCU.64 UR8, c[0x4][0x8] ;  /* 0x01000100ff0877ac */ /* 0x000e220008000a00 */
[----:B---3--:R-:W-:-:S03]  /*01a0*/  IMAD R2, R2, UR7, R9 ;  /* 0x0000000702027c24 */ /* 0x008fc6000f8e0209 */
[----:B------:R-:W-:Y:S01]  /*01b0*/  LOP3.LUT R3, R0, 0x1f, RZ, 0xc0, !PT ;  /* 0x0000001f00037812 */ /* 0x000fe200078ec0ff */
[----:B------:R2:W-:Y:S01]  /*01c0*/  STL [R1+0x28], R0 ;  /* 0x0000280001007387 */ /* 0x0005e20000100800 */
[----:B------:R-:W-:-:S03]  /*01d0*/  IMAD R8, R2, UR4, R0 ;  /* 0x0000000402087c24 */ /* 0x000fc6000f8e0200 */
[----:B------:R2:W-:Y:S01]  /*01e0*/  STL.64 [R1+0x18], R12 ;  /* 0x0000180c01007387 */ /* 0x0005e20000100a00 */
[----:B-1----:R-:W-:-:S03]  /*01f0*/  IADD3 R6, P0, PT, R1, UR5, RZ ;  /* 0x0000000501067c10 */ /* 0x002fc6000ff1e0ff */
[----:B------:R2:W-:Y:S01]  /*0200*/  STL.64 [R1], R8 ;  /* 0x0000000801007387 */ /* 0x0005e20000100a00 */
[----:B------:R-:W-:-:S03]  /*0210*/  IADD3.X R7, PT, PT, RZ, UR6, RZ, P0, !PT ;  /* 0x00000006ff077c10 */ /* 0x000fc600087fe4ff */
[----:B------:R2:W-:Y:S01]  /*0220*/  STL.64 [R1+0x10], R2 ;  /* 0x0000100201007387 */ /* 0x0005e20000100a00 */
[----:B0-----:R-:W-:Y:S02]  /*0230*/  MOV R4, UR8 ;  /* 0x0000000800047c02 */ /* 0x001fe40008000f00 */
[----:B----4-:R-:W-:-:S07]  /*0240*/  MOV R5, UR9 ;  /* 0x0000000900057c02 */ /* 0x010fce0008000f00 */
[----:B------:R-:W-:-:S07]  /*0250*/  LEPC R20, `(.L_x_0) ;  /* 0x000000001014794e */ /* 0x000fce0000000000 */
[----:B--2---:R-:W-:Y:S05]  /*0260*/  CALL.ABS.NOINC R10 ;  /* 0x000000000a007343 */ /* 0x004fea0003c00000 */
.L_x_0:
[----:B------:R-:W-:Y:S05]  /*0270*/  EXIT ;  /* 0x000000000000794d */ /* 0x000fea0003800000 */
.L_x_1:
[----:B------:R-:W-:-:S00]  /*0280*/  BRA `(.L_x_1) ;  /* 0xfffffffc00fc7947 */ /* 0x000fc0000383ffff */
[----:B------:R-:W-:-:S00]  /*0290*/  NOP ;  /* 0x0000000000007918 */ /* 0x000fc00000000000 */
        /* <DEDUP_REMOVED lines=14> */
.L_x_2:


//--------------------- .nv.global.init           --------------------------
	.section	.nv.global.init,"aw",@progbits
.nv.global.init:
	.type		$str,@object
	.size		$str,(.L_0 - $str)
$str:
        /*0000*/ 	.byte	0x25, 0x30, 0x34, 0x64, 0x20, 0x7c, 0x20, 0x42, 0x6c, 0x6f, 0x63, 0x6b, 0x28, 0x25, 0x64, 0x20
        /*0010*/ 	.byte	0x25, 0x64, 0x20, 0x25, 0x64, 0x29, 0x20, 0x3d, 0x20, 0x25, 0x33, 0x64, 0x20, 0x7c, 0x20, 0x4c
        /*0020*/ 	.byte	0x61, 0x6e, 0x65, 0x28, 0x25, 0x32, 0x64, 0x29, 0x3d, 0x25, 0x32, 0x64, 0x20, 0x7c, 0x20, 0x54
        /*0030*/ 	.byte	0x68, 0x72, 0x65, 0x61, 0x64, 0x28, 0x25, 0x64, 0x20, 0x25, 0x64, 0x20, 0x25, 0x64, 0x29, 0x20
        /*0040*/ 	.byte	0x3d, 0x20, 0x25, 0x33, 0x64, 0x0a, 0x00
.L_0:


//--------------------- .nv.shared.reserved.0     --------------------------
	.section	.nv.shared.reserved.0,"aw",@nobits
	.weak		__nv_reservedSMEM_offset_0_alias
	.size		__nv_reservedSMEM_offset_0_alias, 0, 64
	.other		__nv_reservedSMEM_offset_0_alias,@"STO_CUDA_RESERVED_SHARED STV_DEFAULT"
__nv_reservedSMEM_offset_0_alias:
	.zero		0
	.zero		64


//--------------------- .nv.constant0._Z6whoamiv  --------------------------
	.section	.nv.constant0._Z6whoamiv,"a",@progbits
	.sectionflags	@""
	.align	4
.nv.constant0._Z6whoamiv:
	.zero		896


//--------------------- SYMBOLS --------------------------

	.type		.nv.reservedSmem.offset0,@object
	.size		.nv.reservedSmem.offset0,0x4
	.type		vprintf,@function
